	.headerflags	@"EF_CUDA_TEXMODE_UNIFIED EF_CUDA_64BIT_ADDRESS EF_CUDA_ACCELERATORS EF_CUDA_SM90 EF_CUDA_VIRTUAL_SM(EF_CUDA_SM90)"
	.elftype	@"ET_EXEC"


//--------------------- .nv.info                  --------------------------
	.section	.nv.info,"",@"SHT_CUDA_INFO"
	.align	4


	//----- nvinfo : EIATTR_REGCOUNT
	.align		4
        /*0000*/ 	.byte	0x04, 0x2f
        /*0002*/ 	.short	(.L_1 - .L_0)
	.align		4
.L_0:
        /*0004*/ 	.word	index@(triton_poi_fused_convolution_18)
        /*0008*/ 	.word	0x0000000c


	//----- nvinfo : EIATTR_MIN_STACK_SIZE
	.align		4
.L_1:
        /*000c*/ 	.byte	0x04, 0x12
        /*000e*/ 	.short	(.L_3 - .L_2)
	.align		4
.L_2:
        /*0010*/ 	.word	index@(triton_poi_fused_convolution_18)
        /*0014*/ 	.word	0x00000000


	//----- nvinfo : EIATTR_FRAME_SIZE
	.align		4
.L_3:
        /*0018*/ 	.byte	0x04, 0x11
        /*001a*/ 	.short	(.L_5 - .L_4)
	.align		4
.L_4:
        /*001c*/ 	.word	index@(triton_poi_fused_convolution_18)
        /*0020*/ 	.word	0x00000000


	//----- nvinfo : EIATTR_MIN_STACK_SIZE
	.align		4
.L_5:
        /*0024*/ 	.byte	0x04, 0x12
        /*0026*/ 	.short	(.L_7 - .L_6)
	.align		4
.L_6:
        /*0028*/ 	.word	index@(triton_poi_fused_convolution_18)
        /*002c*/ 	.word	0x00000000
.L_7:


//--------------------- .nv.info.triton_poi_fused_convolution_18 --------------------------
	.section	.nv.info.triton_poi_fused_convolution_18,"",@"SHT_CUDA_INFO"
	.sectionflags	@""
	.align	4


	//----- nvinfo : EIATTR_CUDA_API_VERSION
	.align		4
        /*0000*/ 	.byte	0x04, 0x37
        /*0002*/ 	.short	(.L_9 - .L_8)
.L_8:
        /*0004*/ 	.word	0x0000007c


	//----- nvinfo : EIATTR_KPARAM_INFO
	.align		4
.L_9:
        /*0008*/ 	.byte	0x04, 0x17
        /*000a*/ 	.short	(.L_11 - .L_10)
.L_10:
        /*000c*/ 	.word	0x00000000
        /*0010*/ 	.short	0x0002
        /*0012*/ 	.short	0x0010
        /*0014*/ 	.byte	0x00, 0xf0, 0x11, 0x00


	//----- nvinfo : EIATTR_KPARAM_INFO
	.align		4
.L_11:
        /*0018*/ 	.byte	0x04, 0x17
        /*001a*/ 	.short	(.L_13 - .L_12)
.L_12:
        /*001c*/ 	.word	0x00000000
        /*0020*/ 	.short	0x0001
        /*0022*/ 	.short	0x0008
        /*0024*/ 	.byte	0x00, 0xf4, 0x21, 0x00


	//----- nvinfo : EIATTR_KPARAM_INFO
	.align		4
.L_13:
        /*0028*/ 	.byte	0x04, 0x17
        /*002a*/ 	.short	(.L_15 - .L_14)
.L_14:
        /*002c*/ 	.word	0x00000000
        /*0030*/ 	.short	0x0000
        /*0032*/ 	.short	0x0000
        /*0034*/ 	.byte	0x00, 0xf4, 0x21, 0x00


	//----- nvinfo : EIATTR_SPARSE_MMA_MASK
	.align		4
.L_15:
        /*0038*/ 	.byte	0x03, 0x50
        /*003a*/ 	.short	0x0000


	//----- nvinfo : EIATTR_MAXREG_COUNT
	.align		4
        /*003c*/ 	.byte	0x03, 0x1b
        /*003e*/ 	.short	0x00ff


	//----- nvinfo : EIATTR_EXIT_INSTR_OFFSETS
	.align		4
        /*0040*/ 	.byte	0x04, 0x1c
        /*0042*/ 	.short	(.L_17 - .L_16)


	//   ....[0]....
.L_16:
        /*0044*/ 	.word	0x00000150


	//----- nvinfo : EIATTR_REQNTID
	.align		4
.L_17:
        /*0048*/ 	.byte	0x04, 0x10
        /*004a*/ 	.short	(.L_19 - .L_18)
.L_18:
        /*004c*/ 	.word	0x00000100
        /*0050*/ 	.word	0x00000001
        /*0054*/ 	.word	0x00000001


	//----- nvinfo : EIATTR_CBANK_PARAM_SIZE
	.align		4
.L_19:
        /*0058*/ 	.byte	0x03, 0x19
        /*005a*/ 	.short	0x0014


	//----- nvinfo : EIATTR_PARAM_CBANK
	.align		4
        /*005c*/ 	.byte	0x04, 0x0a
        /*005e*/ 	.short	(.L_21 - .L_20)
	.align		4
.L_20:
        /*0060*/ 	.word	index@(.nv.constant0.triton_poi_fused_convolution_18)
        /*0064*/ 	.short	0x0210
        /*0066*/ 	.short	0x0014


	//----- nvinfo : EIATTR_SW_WAR
	.align		4
.L_21:
        /*0068*/ 	.byte	0x04, 0x36
        /*006a*/ 	.short	(.L_23 - .L_22)
.L_22:
        /*006c*/ 	.word	0x00000008
.L_23:


//--------------------- .nv.callgraph             --------------------------
	.section	.nv.callgraph,"",@"SHT_CUDA_CALLGRAPH"
	.align	4
	.sectionentsize	8
	.align		4
        /*0000*/ 	.word	0x00000000
	.align		4
        /*0004*/ 	.word	0xffffffff
	.align		4
        /*0008*/ 	.word	0x00000000
	.align		4
        /*000c*/ 	.word	0xfffffffe
	.align		4
        /*0010*/ 	.word	0x00000000
	.align		4
        /*0014*/ 	.word	0xfffffffd
	.align		4
        /*0018*/ 	.word	0x00000000
	.align		4
        /*001c*/ 	.word	0xfffffffc


//--------------------- .text.triton_poi_fused_convolution_18 --------------------------
	.section	.text.triton_poi_fused_convolution_18,"ax",@progbits
	.align	128
        .global         triton_poi_fused_convolution_18
        .type           triton_poi_fused_convolution_18,@function
        .size           triton_poi_fused_convolution_18,(.L_x_1 - triton_poi_fused_convolution_18)
        .other          triton_poi_fused_convolution_18,@"STO_CUDA_ENTRY STV_DEFAULT"
triton_poi_fused_convolution_18:
.text.triton_poi_fused_convolution_18:
[----:B------:R-:W-:Y:S01]  /*0000*/  LDC R1, c[0x0][0x28] ;  /* 0x00000a00ff017b82 */ /* 0x000fe20000000800 */
[----:B------:R-:W1:Y:S07]  /*0010*/  S2R R0, SR_TID.X ;  /* 0x0000000000007919 */ /* 0x000e6e0000002100 */
[----:B------:R-:W2:Y:S01]  /*0020*/  LDC.64 R4, c[0x0][0x218] ;  /* 0x00008600ff047b82 */ /* 0x000ea20000000a00 */
[----:B------:R-:W-:Y:S01]  /*0030*/  ULDC.64 UR4, c[0x0][0x208] ;  /* 0x0000820000047ab9 */ /* 0x000fe20000000a00 */
[----:B------:R-:W3:Y:S06]  /*0040*/  S2R R7, SR_CTAID.X ;  /* 0x0000000000077919 */ /* 0x000eec0000002500 */
[----:B------:R-:W4:Y:S01]  /*0050*/  LDC.64 R2, c[0x0][0x210] ;  /* 0x00008400ff027b82 */ /* 0x000f220000000a00 */
[----:B-1----:R-:W-:Y:S01]  /*0060*/  IMAD.SHL.U32 R0, R0, 0x2, RZ ;  /* 0x0000000200007824 */ /* 0x002fe200078e00ff */
[----:B---3--:R-:W-:-:S04]  /*0070*/  SHF.R.S32.HI R6, RZ, 0x16, R7 ;  /* 0x00000016ff067819 */ /* 0x008fc80000011407 */
[----:B------:R-:W-:-:S04]  /*0080*/  LOP3.LUT R0, R0, 0x1fe, RZ, 0xc0, !PT ;  /* 0x000001fe00007812 */ /* 0x000fc800078ec0ff */
[----:B------:R-:W-:Y:S02]  /*0090*/  LEA R7, R7, R0, 0x9 ;  /* 0x0000000007077211 */ /* 0x000fe400078e48ff */
[----:B------:R-:W-:-:S03]  /*00a0*/  SGXT R0, R6, 0x1 ;  /* 0x000000010600781a */ /* 0x000fc60000000200 */
[----:B----4-:R-:W-:Y:S01]  /*00b0*/  IMAD.WIDE R2, R7, 0x4, R2 ;  /* 0x0000000407027825 */ /* 0x010fe200078e0202 */
[----:B------:R-:W-:-:S04]  /*00c0*/  LEA.HI R0, R0, R7, RZ, 0x8 ;  /* 0x0000000700007211 */ /* 0x000fc800078f40ff */
[----:B------:R-:W-:-:S05]  /*00d0*/  LOP3.LUT R0, R0, 0xffffff00, RZ, 0xc0, !PT ;  /* 0xffffff0000007812 */ /* 0x000fca00078ec0ff */
[----:B------:R-:W-:Y:S02]  /*00e0*/  IMAD.IADD R9, R7, 0x1, -R0 ;  /* 0x0000000107097824 */ /* 0x000fe400078e0a00 */
[----:B------:R-:W3:Y:S02]  /*00f0*/  LDG.E.64 R6, desc[UR4][R2.64] ;  /* 0x0000000402067981 */ /* 0x000ee4000c1e1b00 */
[----:B--2---:R-:W-:-:S06]  /*0100*/  IMAD.WIDE R4, R9, 0x4, R4 ;  /* 0x0000000409047825 */ /* 0x004fcc00078e0204 */
[----:B------:R-:W3:Y:S02]  /*0110*/  LDG.E.EL.64 R4, desc[UR4][R4.64] ;  /* 0x0000000404047981 */ /* 0x000ee4000c2e1b00 */
[----:B---3--:R-:W-:Y:S01]  /*0120*/  FADD R6, R6, R4 ;  /* 0x0000000406067221 */ /* 0x008fe20000000000 */
[----:B------:R-:W-:-:S05]  /*0130*/  FADD R7, R7, R5 ;  /* 0x0000000507077221 */ /* 0x000fca0000000000 */
[----:B------:R-:W-:Y:S01]  /*0140*/  STG.E.64 desc[UR4][R2.64], R6 ;  /* 0x0000000602007986 */ /* 0x000fe2000c101b04 */
[----:B------:R-:W-:Y:S05]  /*0150*/  EXIT ;  /* 0x000000000000794d */ /* 0x000fea0003800000 */
.L_x_0:
[----:B------:R-:W-:-:S00]  /*0160*/  BRA `(.L_x_0) ;  /* 0xfffffffc00fc7947 */ /* 0x000fc0000383ffff */
[----:B------:R-:W-:-:S00]  /*0170*/  NOP ;  /* 0x0000000000007918 */ /* 0x000fc00000000000 */
        /* <DEDUP_REMOVED lines=8> */
.L_x_1:


//--------------------- .nv.constant0.triton_poi_fused_convolution_18 --------------------------
	.section	.nv.constant0.triton_poi_fused_convolution_18,"a",@progbits
	.sectionflags	@""
	.align	4
.nv.constant0.triton_poi_fused_convolution_18:
	.zero		548
